	.headerflags	@"EF_CUDA_TEXMODE_UNIFIED EF_CUDA_64BIT_ADDRESS EF_CUDA_ACCELERATORS EF_CUDA_SM90 EF_CUDA_VIRTUAL_SM(EF_CUDA_SM90)"
	.elftype	@"ET_EXEC"


//--------------------- .nv.info                  --------------------------
	.section	.nv.info,"",@"SHT_CUDA_INFO"
	.align	4


	//----- nvinfo : EIATTR_REGCOUNT
	.align		4
        /*0000*/ 	.byte	0x04, 0x2f
        /*0002*/ 	.short	(.L_1 - .L_0)
	.align		4
.L_0:
        /*0004*/ 	.word	index@(triton_poi_fused_convolution_18)
        /*0008*/ 	.word	0x0000000c


	//----- nvinfo : EIATTR_MIN_STACK_SIZE
	.align		4
.L_1:
        /*000c*/ 	.byte	0x04, 0x12
        /*000e*/ 	.short	(.L_3 - .L_2)
	.align		4
.L_2:
        /*0010*/ 	.word	index@(triton_poi_fused_convolution_18)
        /*0014*/ 	.word	0x00000000


	//----- nvinfo : EIATTR_FRAME_SIZE
	.align		4
.L_3:
        /*0018*/ 	.byte	0x04, 0x11
        /*001a*/ 	.short	(.L_5 - .L_4)
	.align		4
.L_4:
        /*001c*/ 	.word	index@(triton_poi_fused_convolution_18)
        /*0020*/ 	.word	0x00000000


	//----- nvinfo : EIATTR_MIN_STACK_SIZE
	.align		4
.L_5:
        /*0024*/ 	.byte	0x04, 0x12
        /*0026*/ 	.short	(.L_7 - .L_6)
	.align		4
.L_6:
        /*0028*/ 	.word	index@(triton_poi_fused_convolution_18)
        /*002c*/ 	.word	0x00000000
.L_7:


//--------------------- .nv.info.triton_poi_fused_convolution_18 --------------------------
	.section	.nv.info.triton_poi_fused_convolution_18,"",@"SHT_CUDA_INFO"
	.sectionflags	@""
	.align	4


	//----- nvinfo : EIATTR_CUDA_API_VERSION
	.align		4
        /*0000*/ 	.byte	0x04, 0x37
        /*0002*/ 	.short	(.L_9 - .L_8)
.L_8:
        /*0004*/ 	.word	0x0000007c


	//----- nvinfo : EIATTR_KPARAM_INFO
	.align		4
.L_9:
        /*0008*/ 	.byte	0x04, 0x17
        /*000a*/ 	.short	(.L_11 - .L_10)
.L_10:
        /*000c*/ 	.word	0x00000000
        /*0010*/ 	.short	0x0002
        /*0012*/ 	.short	0x0010
        /*0014*/ 	.byte	0x00, 0xf0, 0x11, 0x00


	//----- nvinfo : EIATTR_KPARAM_INFO
	.align		4
.L_11:
        /*0018*/ 	.byte	0x04, 0x17
        /*001a*/ 	.short	(.L_13 - .L_12)
.L_12:
        /*001c*/ 	.word	0x00000000
        /*0020*/ 	.short	0x0001
        /*0022*/ 	.short	0x0008
        /*0024*/ 	.byte	0x00, 0xf4, 0x21, 0x00


	//----- nvinfo : EIATTR_KPARAM_INFO
	.align		4
.L_13:
        /*0028*/ 	.byte	0x04, 0x17
        /*002a*/ 	.short	(.L_15 - .L_14)
.L_14:
        /*002c*/ 	.word	0x00000000
        /*0030*/ 	.short	0x0000
        /*0032*/ 	.short	0x0000
        /*0034*/ 	.byte	0x00, 0xf4, 0x21, 0x00


	//----- nvinfo : EIATTR_SPARSE_MMA_MASK
	.align		4
.L_15:
        /*0038*/ 	.byte	0x03, 0x50
        /*003a*/ 	.short	0x0000


	//----- nvinfo : EIATTR_MAXREG_COUNT
	.align		4
        /*003c*/ 	.byte	0x03, 0x1b
        /*003e*/ 	.short	0x00ff


	//----- nvinfo : EIATTR_EXIT_INSTR_OFFSETS
	.align		4
        /*0040*/ 	.byte	0x04, 0x1c
        /*0042*/ 	.short	(.L_17 - .L_16)


	//   ....[0]....
.L_16:
        /*0044*/ 	.word	0x000001b0


	//----- nvinfo : EIATTR_REQNTID
	.align		4
.L_17:
        /*0048*/ 	.byte	0x04, 0x10
        /*004a*/ 	.short	(.L_19 - .L_18)
.L_18:
        /*004c*/ 	.word	0x00000100
        /*0050*/ 	.word	0x00000001
        /*0054*/ 	.word	0x00000001


	//----- nvinfo : EIATTR_CBANK_PARAM_SIZE
	.align		4
.L_19:
        /*0058*/ 	.byte	0x03, 0x19
        /*005a*/ 	.short	0x0014


	//----- nvinfo : EIATTR_PARAM_CBANK
	.align		4
        /*005c*/ 	.byte	0x04, 0x0a
        /*005e*/ 	.short	(.L_21 - .L_20)
	.align		4
.L_20:
        /*0060*/ 	.word	index@(.nv.constant0.triton_poi_fused_convolution_18)
        /*0064*/ 	.short	0x0210
        /*0066*/ 	.short	0x0014


	//----- nvinfo : EIATTR_SW_WAR
	.align		4
.L_21:
        /*0068*/ 	.byte	0x04, 0x36
        /*006a*/ 	.short	(.L_23 - .L_22)
.L_22:
        /*006c*/ 	.word	0x00000008
.L_23:


//--------------------- .nv.callgraph             --------------------------
	.section	.nv.callgraph,"",@"SHT_CUDA_CALLGRAPH"
	.align	4
	.sectionentsize	8
	.align		4
        /*0000*/ 	.word	0x00000000
	.align		4
        /*0004*/ 	.word	0xffffffff
	.align		4
        /*0008*/ 	.word	0x00000000
	.align		4
        /*000c*/ 	.word	0xfffffffe
	.align		4
        /*0010*/ 	.word	0x00000000
	.align		4
        /*0014*/ 	.word	0xfffffffd
	.align		4
        /*0018*/ 	.word	0x00000000
	.align		4
        /*001c*/ 	.word	0xfffffffc


//--------------------- .text.triton_poi_fused_convolution_18 --------------------------
	.section	.text.triton_poi_fused_convolution_18,"ax",@progbits
	.align	128
        .global         triton_poi_fused_convolution_18
        .type           triton_poi_fused_convolution_18,@function
        .size           triton_poi_fused_convolution_18,(.L_x_1 - triton_poi_fused_convolution_18)
        .other          triton_poi_fused_convolution_18,@"STO_CUDA_ENTRY STV_DEFAULT"
triton_poi_fused_convolution_18:
.text.triton_poi_fused_convolution_18:
[----:B------:R-:W-:Y:S01]  /*0000*/  LDC R1, c[0x0][0x28] ;  /* 0x00000a00ff017b82 */ /* 0x000fe20000000800 */
[----:B------:R-:W1:Y:S01]  /*0010*/  S2R R0, SR_TID.X ;  /* 0x0000000000007919 */ /* 0x000e620000002100 */
[----:B------:R-:W-:Y:S01]  /*0020*/  ULDC.64 UR4, c[0x0][0x208] ;  /* 0x0000820000047ab9 */ /* 0x000fe20000000a00 */
[----:B------:R-:W2:Y:S01]  /*0030*/  S2R R7, SR_CTAID.X ;  /* 0x0000000000077919 */ /* 0x000ea20000002500 */
[----:B-1----:R-:W-:Y:S01]  /*0040*/  IMAD.SHL.U32 R0, R0, 0x2, RZ ;  /* 0x0000000200007824 */ /* 0x002fe200078e00ff */
[----:B--2---:R-:W-:-:S04]  /*0050*/  SHF.R.S32.HI R2, RZ, 0x16, R7 ;  /* 0x00000016ff027819 */ /* 0x004fc80000011407 */
[----:B------:R-:W-:Y:S02]  /*0060*/  LOP3.LUT R0, R0, 0x1fe, RZ, 0xc0, !PT ;  /* 0x000001fe00007812 */ /* 0x000fe400078ec0ff */
[----:B------:R-:W-:-:S03]  /*0070*/  SGXT R2, R2, 0x1 ;  /* 0x000000010202781a */ /* 0x000fc60000000200 */
[----:B------:R-:W-:-:S05]  /*0080*/  IMAD R7, R7, 0x200, R0 ;  /* 0x0000020007077824 */ /* 0x000fca00078e0200 */
[----:B------:R-:W-:-:S04]  /*0090*/  LEA.HI R2, R2, R7, RZ, 0x12 ;  /* 0x0000000702027211 */ /* 0x000fc800078f90ff */
[----:B------:R-:W-:-:S04]  /*00a0*/  SHF.R.S32.HI R0, RZ, 0x12, R2 ;  /* 0x00000012ff007819 */ /* 0x000fc80000011402 */
[----:B------:R-:W-:-:S04]  /*00b0*/  LOP3.LUT R3, R0, 0xffff, RZ, 0xc0, !PT ;  /* 0x0000ffff00037812 */ /* 0x000fc800078ec0ff */
[----:B------:R-:W-:Y:S02]  /*00c0*/  LEA.HI R4, R3, R0, RZ, 0x12 ;  /* 0x0000000003047211 */ /* 0x000fe400078f90ff */
[----:B------:R-:W1:Y:S02]  /*00d0*/  LDC.64 R2, c[0x0][0x210] ;  /* 0x00008400ff027b82 */ /* 0x000e640000000a00 */
[----:B------:R-:W-:-:S05]  /*00e0*/  LOP3.LUT R6, R4, 0xfffc, RZ, 0xc0, !PT ;  /* 0x0000fffc04067812 */ /* 0x000fca00078ec0ff */
[----:B------:R-:W-:Y:S01]  /*00f0*/  IMAD.MOV R6, RZ, RZ, -R6 ;  /* 0x000000ffff067224 */ /* 0x000fe200078e0a06 */
[----:B------:R-:W2:Y:S04]  /*0100*/  LDC.64 R4, c[0x0][0x218] ;  /* 0x00008600ff047b82 */ /* 0x000ea80000000a00 */
[----:B------:R-:W-:-:S05]  /*0110*/  PRMT R9, R6, 0x7710, RZ ;  /* 0x0000771006097816 */ /* 0x000fca00000000ff */
[----:B------:R-:W-:-:S05]  /*0120*/  IMAD.IADD R0, R0, 0x1, R9 ;  /* 0x0000000100007824 */ /* 0x000fca00078e0209 */
[----:B------:R-:W-:Y:S01]  /*0130*/  PRMT R9, R0, 0x9910, RZ ;  /* 0x0000991000097816 */ /* 0x000fe200000000ff */
[----:B-1----:R-:W-:-:S05]  /*0140*/  IMAD.WIDE R2, R7, 0x4, R2 ;  /* 0x0000000407027825 */ /* 0x002fca00078e0202 */
[----:B------:R-:W3:Y:S01]  /*0150*/  LDG.E.64 R6, desc[UR4][R2.64] ;  /* 0x0000000402067981 */ /* 0x000ee2000c1e1b00 */
[----:B--2---:R-:W-:-:S06]  /*0160*/  IMAD.WIDE R4, R9, 0x4, R4 ;  /* 0x0000000409047825 */ /* 0x004fcc00078e0204 */
[----:B------:R-:W3:Y:S02]  /*0170*/  LDG.E.EL R4, desc[UR4][R4.64] ;  /* 0x0000000404047981 */ /* 0x000ee4000c2e1900 */
[--C-:B---3--:R-:W-:Y:S01]  /*0180*/  FADD R6, R6, R4.reuse ;  /* 0x0000000406067221 */ /* 0x108fe20000000000 */
[----:B------:R-:W-:-:S05]  /*0190*/  FADD R7, R7, R4 ;  /* 0x0000000407077221 */ /* 0x000fca0000000000 */
[----:B------:R-:W-:Y:S01]  /*01a0*/  STG.E.64 desc[UR4][R2.64], R6 ;  /* 0x0000000602007986 */ /* 0x000fe2000c101b04 */
[----:B------:R-:W-:Y:S05]  /*01b0*/  EXIT ;  /* 0x000000000000794d */ /* 0x000fea0003800000 */
.L_x_0:
[----:B------:R-:W-:-:S00]  /*01c0*/  BRA `(.L_x_0) ;  /* 0xfffffffc00fc7947 */ /* 0x000fc0000383ffff */
[----:B------:R-:W-:-:S00]  /*01d0*/  NOP ;  /* 0x0000000000007918 */ /* 0x000fc00000000000 */
        /* <DEDUP_REMOVED lines=10> */
.L_x_1:


//--------------------- .nv.constant0.triton_poi_fused_convolution_18 --------------------------
	.section	.nv.constant0.triton_poi_fused_convolution_18,"a",@progbits
	.sectionflags	@""
	.align	4
.nv.constant0.triton_poi_fused_convolution_18:
	.zero		548
